	.headerflags	@"EF_CUDA_TEXMODE_UNIFIED EF_CUDA_64BIT_ADDRESS EF_CUDA_ACCELERATORS EF_CUDA_SM90 EF_CUDA_VIRTUAL_SM(EF_CUDA_SM90)"
	.elftype	@"ET_EXEC"


//--------------------- .nv.info                  --------------------------
	.section	.nv.info,"",@"SHT_CUDA_INFO"
	.align	4


	//----- nvinfo : EIATTR_REGCOUNT
	.align		4
        /*0000*/ 	.byte	0x04, 0x2f
        /*0002*/ 	.short	(.L_1 - .L_0)
	.align		4
.L_0:
        /*0004*/ 	.word	index@(triton_poi_fused_convolution_max_pool2d_with_indices_relu_23)
        /*0008*/ 	.word	0x00000016


	//----- nvinfo : EIATTR_MIN_STACK_SIZE
	.align		4
.L_1:
        /*000c*/ 	.byte	0x04, 0x12
        /*000e*/ 	.short	(.L_3 - .L_2)
	.align		4
.L_2:
        /*0010*/ 	.word	index@(triton_poi_fused_convolution_max_pool2d_with_indices_relu_23)
        /*0014*/ 	.word	0x00000000


	//----- nvinfo : EIATTR_FRAME_SIZE
	.align		4
.L_3:
        /*0018*/ 	.byte	0x04, 0x11
        /*001a*/ 	.short	(.L_5 - .L_4)
	.align		4
.L_4:
        /*001c*/ 	.word	index@(triton_poi_fused_convolution_max_pool2d_with_indices_relu_23)
        /*0020*/ 	.word	0x00000000


	//----- nvinfo : EIATTR_MIN_STACK_SIZE
	.align		4
.L_5:
        /*0024*/ 	.byte	0x04, 0x12
        /*0026*/ 	.short	(.L_7 - .L_6)
	.align		4
.L_6:
        /*0028*/ 	.word	index@(triton_poi_fused_convolution_max_pool2d_with_indices_relu_23)
        /*002c*/ 	.word	0x00000000
.L_7:


//--------------------- .nv.info.triton_poi_fused_convolution_max_pool2d_with_indices_relu_23 --------------------------
	.section	.nv.info.triton_poi_fused_convolution_max_pool2d_with_indices_relu_23,"",@"SHT_CUDA_INFO"
	.sectionflags	@""
	.align	4


	//----- nvinfo : EIATTR_CUDA_API_VERSION
	.align		4
        /*0000*/ 	.byte	0x04, 0x37
        /*0002*/ 	.short	(.L_9 - .L_8)
.L_8:
        /*0004*/ 	.word	0x0000007c


	//----- nvinfo : EIATTR_KPARAM_INFO
	.align		4
.L_9:
        /*0008*/ 	.byte	0x04, 0x17
        /*000a*/ 	.short	(.L_11 - .L_10)
.L_10:
        /*000c*/ 	.word	0x00000000
        /*0010*/ 	.short	0x0006
        /*0012*/ 	.short	0x002c
        /*0014*/ 	.byte	0x00, 0xf0, 0x11, 0x00


	//----- nvinfo : EIATTR_KPARAM_INFO
	.align		4
.L_11:
        /*0018*/ 	.byte	0x04, 0x17
        /*001a*/ 	.short	(.L_13 - .L_12)
.L_12:
        /*001c*/ 	.word	0x00000000
        /*0020*/ 	.short	0x0005
        /*0022*/ 	.short	0x0028
        /*0024*/ 	.byte	0x00, 0xf0, 0x11, 0x00


	//----- nvinfo : EIATTR_KPARAM_INFO
	.align		4
.L_13:
        /*0028*/ 	.byte	0x04, 0x17
        /*002a*/ 	.short	(.L_15 - .L_14)
.L_14:
        /*002c*/ 	.word	0x00000000
        /*0030*/ 	.short	0x0004
        /*0032*/ 	.short	0x0020
        /*0034*/ 	.byte	0x00, 0xf4, 0x21, 0x00


	//----- nvinfo : EIATTR_KPARAM_INFO
	.align		4
.L_15:
        /*0038*/ 	.byte	0x04, 0x17
        /*003a*/ 	.short	(.L_17 - .L_16)
.L_16:
        /*003c*/ 	.word	0x00000000
        /*0040*/ 	.short	0x0003
        /*0042*/ 	.short	0x0018
        /*0044*/ 	.byte	0x00, 0xf4, 0x21, 0x00


	//----- nvinfo : EIATTR_KPARAM_INFO
	.align		4
.L_17:
        /*0048*/ 	.byte	0x04, 0x17
        /*004a*/ 	.short	(.L_19 - .L_18)
.L_18:
        /*004c*/ 	.word	0x00000000
        /*0050*/ 	.short	0x0002
        /*0052*/ 	.short	0x0010
        /*0054*/ 	.byte	0x00, 0xf4, 0x21, 0x00


	//----- nvinfo : EIATTR_KPARAM_INFO
	.align		4
.L_19:
        /*0058*/ 	.byte	0x04, 0x17
        /*005a*/ 	.short	(.L_21 - .L_20)
.L_20:
        /*005c*/ 	.word	0x00000000
        /*0060*/ 	.short	0x0001
        /*0062*/ 	.short	0x0008
        /*0064*/ 	.byte	0x00, 0xf4, 0x21, 0x00


	//----- nvinfo : EIATTR_KPARAM_INFO
	.align		4
.L_21:
        /*0068*/ 	.byte	0x04, 0x17
        /*006a*/ 	.short	(.L_23 - .L_22)
.L_22:
        /*006c*/ 	.word	0x00000000
        /*0070*/ 	.short	0x0000
        /*0072*/ 	.short	0x0000
        /*0074*/ 	.byte	0x00, 0xf4, 0x21, 0x00


	//----- nvinfo : EIATTR_SPARSE_MMA_MASK
	.align		4
.L_23:
        /*0078*/ 	.byte	0x03, 0x50
        /*007a*/ 	.short	0x0000


	//----- nvinfo : EIATTR_MAXREG_COUNT
	.align		4
        /*007c*/ 	.byte	0x03, 0x1b
        /*007e*/ 	.short	0x00ff


	//----- nvinfo : EIATTR_EXIT_INSTR_OFFSETS
	.align		4
        /*0080*/ 	.byte	0x04, 0x1c
        /*0082*/ 	.short	(.L_25 - .L_24)


	//   ....[0]....
.L_24:
        /*0084*/ 	.word	0x000004e0


	//   ....[1]....
        /*0088*/ 	.word	0x00000540


	//----- nvinfo : EIATTR_REQNTID
	.align		4
.L_25:
        /*008c*/ 	.byte	0x04, 0x10
        /*008e*/ 	.short	(.L_27 - .L_26)
.L_26:
        /*0090*/ 	.word	0x00000080
        /*0094*/ 	.word	0x00000001
        /*0098*/ 	.word	0x00000001


	//----- nvinfo : EIATTR_CBANK_PARAM_SIZE
	.align		4
.L_27:
        /*009c*/ 	.byte	0x03, 0x19
        /*009e*/ 	.short	0x0030


	//----- nvinfo : EIATTR_PARAM_CBANK
	.align		4
        /*00a0*/ 	.byte	0x04, 0x0a
        /*00a2*/ 	.short	(.L_29 - .L_28)
	.align		4
.L_28:
        /*00a4*/ 	.word	index@(.nv.constant0.triton_poi_fused_convolution_max_pool2d_with_indices_relu_23)
        /*00a8*/ 	.short	0x0210
        /*00aa*/ 	.short	0x0030


	//----- nvinfo : EIATTR_SW_WAR
	.align		4
.L_29:
        /*00ac*/ 	.byte	0x04, 0x36
        /*00ae*/ 	.short	(.L_31 - .L_30)
.L_30:
        /*00b0*/ 	.word	0x00000008
.L_31:


//--------------------- .nv.callgraph             --------------------------
	.section	.nv.callgraph,"",@"SHT_CUDA_CALLGRAPH"
	.align	4
	.sectionentsize	8
	.align		4
        /*0000*/ 	.word	0x00000000
	.align		4
        /*0004*/ 	.word	0xffffffff
	.align		4
        /*0008*/ 	.word	0x00000000
	.align		4
        /*000c*/ 	.word	0xfffffffe
	.align		4
        /*0010*/ 	.word	0x00000000
	.align		4
        /*0014*/ 	.word	0xfffffffd
	.align		4
        /*0018*/ 	.word	0x00000000
	.align		4
        /*001c*/ 	.word	0xfffffffc


//--------------------- .text.triton_poi_fused_convolution_max_pool2d_with_indices_relu_23 --------------------------
	.section	.text.triton_poi_fused_convolution_max_pool2d_with_indices_relu_23,"ax",@progbits
	.sectionflags	@"SHF_BARRIERS=1"
	.align	128
        .global         triton_poi_fused_convolution_max_pool2d_with_indices_relu_23
        .type           triton_poi_fused_convolution_max_pool2d_with_indices_relu_23,@function
        .size           triton_poi_fused_convolution_max_pool2d_with_indices_relu_23,(.L_x_1 - triton_poi_fused_convolution_max_pool2d_with_indices_relu_23)
        .other          triton_poi_fused_convolution_max_pool2d_with_indices_relu_23,@"STO_CUDA_ENTRY STV_DEFAULT"
triton_poi_fused_convolution_max_pool2d_with_indices_relu_23:
.text.triton_poi_fused_convolution_max_pool2d_with_indices_relu_23:
[----:B------:R-:W0:Y:S02]  /*0000*/  LDC R1, c[0x0][0x28] ;  /* 0x00000a00ff017b82 */ /* 0x000e240000000800 */
[----:B------:R-:W1:Y:S01]  /*0010*/  S2R R4, SR_TID.X ;  /* 0x0000000000047919 */ /* 0x000e620000002100 */
[----:B------:R-:W2:Y:S01]  /*0020*/  S2UR UR4, SR_CTAID.X ;  /* 0x00000000000479c3 */ /* 0x000ea20000002500 */
[----:B------:R-:W-:Y:S01]  /*0030*/  ULDC.64 UR8, c[0x0][0x208] ;  /* 0x0000820000087ab9 */ /* 0x000fe20000000a00 */
[----:B------:R-:W3:Y:S06]  /*0040*/  S2R R2, SR_CTAID.Y ;  /* 0x0000000000027919 */ /* 0x000eec0000002600 */
[----:B------:R-:W4:Y:S08]  /*0050*/  LDC.64 R8, c[0x0][0x218] ;  /* 0x00008600ff087b82 */ /* 0x000f300000000a00 */
[----:B------:R-:W5:Y:S01]  /*0060*/  LDC.64 R16, c[0x0][0x220] ;  /* 0x00008800ff107b82 */ /* 0x000f620000000a00 */
[----:B--2---:R-:W-:Y:S01]  /*0070*/  USHF.L.U32 UR4, UR4, 0x4, URZ ;  /* 0x0000000404047899 */ /* 0x004fe2000800063f */
[----:B-1----:R-:W-:-:S02]  /*0080*/  IMAD.SHL.U32 R7, R4, 0x2, RZ ;  /* 0x0000000204077824 */ /* 0x002fc400078e00ff */
[----:B---3--:R-:W-:Y:S01]  /*0090*/  IMAD.SHL.U32 R0, R2, 0x10, RZ ;  /* 0x0000001002007824 */ /* 0x008fe200078e00ff */
[----:B------:R-:W-:Y:S02]  /*00a0*/  SHF.R.S32.HI R5, RZ, 0x1b, R2 ;  /* 0x0000001bff057819 */ /* 0x000fe40000011402 */
[----:B------:R-:W-:Y:S01]  /*00b0*/  LOP3.LUT R7, R7, 0xe, RZ, 0xc0, !PT ;  /* 0x0000000e07077812 */ /* 0x000fe200078ec0ff */
[----:B------:R-:W1:Y:S01]  /*00c0*/  LDC.64 R2, c[0x0][0x210] ;  /* 0x00008400ff027b82 */ /* 0x000e620000000a00 */
[----:B------:R-:W-:Y:S02]  /*00d0*/  SGXT R5, R5, 0x1 ;  /* 0x000000010505781a */ /* 0x000fe40000000200 */
[----:B------:R-:W-:-:S04]  /*00e0*/  LOP3.LUT R6, R0, R7, RZ, 0xfc, !PT ;  /* 0x0000000700067212 */ /* 0x000fc800078efcff */
[----:B------:R-:W-:Y:S02]  /*00f0*/  LEA.HI R10, R5, R6, RZ, 0x9 ;  /* 0x00000006050a7211 */ /* 0x000fe400078f48ff */
[----:B------:R-:W-:Y:S02]  /*0100*/  SHF.R.U32.HI R5, RZ, 0x3, R4 ;  /* 0x00000003ff057819 */ /* 0x000fe40000011604 */
[C---:B------:R-:W-:Y:S01]  /*0110*/  LOP3.LUT R11, R10.reuse, 0xfffffe00, RZ, 0xc0, !PT ;  /* 0xfffffe000a0b7812 */ /* 0x040fe200078ec0ff */
[----:B------:R-:W-:Y:S01]  /*0120*/  IMAD.SHL.U32 R10, R10, 0x10, RZ ;  /* 0x000000100a0a7824 */ /* 0x000fe200078e00ff */
[----:B------:R-:W-:-:S03]  /*0130*/  SGXT.U32 R5, R5, 0x4 ;  /* 0x000000040505781a */ /* 0x000fc60000000000 */
[----:B------:R-:W-:Y:S01]  /*0140*/  IMAD.IADD R11, R6, 0x1, -R11 ;  /* 0x00000001060b7824 */ /* 0x000fe200078e0a0b */
[----:B------:R-:W-:Y:S02]  /*0150*/  LOP3.LUT R6, R5, UR4, RZ, 0xfc, !PT ;  /* 0x0000000405067c12 */ /* 0x000fe4000f8efcff */
[----:B------:R-:W-:Y:S01]  /*0160*/  LOP3.LUT R13, R10, 0xffffe000, RZ, 0xc0, !PT ;  /* 0xffffe0000a0d7812 */ /* 0x000fe200078ec0ff */
[----:B----4-:R-:W-:Y:S01]  /*0170*/  IMAD.WIDE R14, R11, 0x4, R8 ;  /* 0x000000040b0e7825 */ /* 0x010fe200078e0208 */
[C---:B------:R-:W-:Y:S02]  /*0180*/  ISETP.GE.AND P0, PT, R6.reuse, 0x10, PT ;  /* 0x000000100600780c */ /* 0x040fe40003f06270 */
[----:B------:R-:W-:Y:S01]  /*0190*/  CS2R R8, SRZ ;  /* 0x0000000000087805 */ /* 0x000fe2000001ff00 */
[----:B------:R-:W-:-:S04]  /*01a0*/  IMAD R10, R6, 0x200, R11 ;  /* 0x00000200060a7824 */ /* 0x000fc800078e020b */
[----:B------:R-:W-:-:S04]  /*01b0*/  IMAD.IADD R19, R10, 0x1, R13 ;  /* 0x000000010a137824 */ /* 0x000fc800078e020d */
[C---:B-1----:R-:W-:Y:S02]  /*01c0*/  IMAD.WIDE R12, R19.reuse, 0x4, R2 ;  /* 0x00000004130c7825 */ /* 0x042fe400078e0202 */
[----:B------:R-:W2:Y:S04]  /*01d0*/  LDG.E.EL.64 R2, desc[UR8][R14.64] ;  /* 0x000000080e027981 */ /* 0x000ea8000c2e1b00 */
[----:B------:R1:W2:Y:S01]  /*01e0*/  @!P0 LDG.E.EL.64 R8, desc[UR8][R12.64] ;  /* 0x000000080c088981 */ /* 0x0002a2000c2e1b00 */
[----:B------:R-:W-:Y:S01]  /*01f0*/  CS2R R10, SRZ ;  /* 0x00000000000a7805 */ /* 0x000fe2000001ff00 */
[----:B-----5:R-:W-:-:S05]  /*0200*/  IMAD.WIDE R16, R19, 0x4, R16 ;  /* 0x0000000413107825 */ /* 0x020fca00078e0210 */
[----:B------:R-:W3:Y:S01]  /*0210*/  @!P0 LDG.E.EL.64 R10, desc[UR8][R16.64] ;  /* 0x00000008100a8981 */ /* 0x000ee2000c2e1b00 */
[----:B------:R-:W4:Y:S01]  /*0220*/  S2UR UR6, SR_CgaCtaId ;  /* 0x00000000000679c3 */ /* 0x000f220000008800 */
[----:B------:R-:W-:Y:S01]  /*0230*/  IMAD.SHL.U32 R6, R4, 0x20, RZ ;  /* 0x0000002004067824 */ /* 0x000fe200078e00ff */
[----:B------:R-:W-:Y:S01]  /*0240*/  UMOV UR5, 0x400 ;  /* 0x0000040000057882 */ /* 0x000fe20000000000 */
[----:B------:R-:W-:Y:S02]  /*0250*/  LOP3.LUT R7, R7, UR4, RZ, 0xfc, !PT ;  /* 0x0000000407077c12 */ /* 0x000fe4000f8efcff */
[-C--:B------:R-:W-:Y:S02]  /*0260*/  LOP3.LUT R0, R0, R5.reuse, RZ, 0xfc, !PT ;  /* 0x0000000500007212 */ /* 0x080fe400078efcff */
[----:B------:R-:W-:Y:S02]  /*0270*/  LOP3.LUT R6, R6, 0xe0, RZ, 0xc0, !PT ;  /* 0x000000e006067812 */ /* 0x000fe400078ec0ff */
[----:B------:R-:W-:Y:S01]  /*0280*/  ISETP.GE.AND P2, PT, R7, 0x10, PT ;  /* 0x000000100700780c */ /* 0x000fe20003f46270 */
[----:B------:R-:W-:Y:S01]  /*0290*/  IMAD R7, R0, 0x10, R7 ;  /* 0x0000001000077824 */ /* 0x000fe200078e0207 */
[----:B-1----:R-:W-:-:S02]  /*02a0*/  LOP3.LUT R12, R6, R5, RZ, 0xfc, !PT ;  /* 0x00000005060c7212 */ /* 0x002fc400078efcff */
[----:B------:R-:W-:Y:S01]  /*02b0*/  LOP3.LUT R14, R6, 0x10, RZ, 0xfc, !PT ;  /* 0x00000010060e7812 */ /* 0x000fe200078efcff */
[----:B----4-:R-:W-:-:S06]  /*02c0*/  UPRMT UR5, UR6, 0x654, UR5 ;  /* 0x0000065406057896 */ /* 0x010fcc0008000005 */
[----:B------:R-:W-:Y:S02]  /*02d0*/  LEA.HI R13, R6, UR5, RZ, 0x1e ;  /* 0x00000005060d7c11 */ /* 0x000fe4000f8ff0ff */
[----:B------:R-:W-:Y:S01]  /*02e0*/  LEA.HI R15, R14, UR5, RZ, 0x1e ;  /* 0x000000050e0f7c11 */ /* 0x000fe2000f8ff0ff */
[----:B------:R-:W-:Y:S02]  /*02f0*/  IMAD.SHL.U32 R14, R4, 0x8, RZ ;  /* 0x00000008040e7824 */ /* 0x000fe400078e00ff */
[C---:B------:R-:W-:Y:S01]  /*0300*/  IMAD R6, R12.reuse, 0x4, R13 ;  /* 0x000000040c067824 */ /* 0x040fe200078e020d */
[----:B------:R-:W-:Y:S01]  /*0310*/  SHF.R.U32.HI R13, RZ, 0x1, R4 ;  /* 0x00000001ff0d7819 */ /* 0x000fe20000011604 */
[----:B------:R-:W-:Y:S01]  /*0320*/  IMAD R12, R12, 0x4, R15 ;  /* 0x000000040c0c7824 */ /* 0x000fe200078e020f */
[----:B------:R-:W-:Y:S02]  /*0330*/  LOP3.LUT R14, R14, 0x3f8, RZ, 0xc0, !PT ;  /* 0x000003f80e0e7812 */ /* 0x000fe400078ec0ff */
[----:B--2---:R-:W-:Y:S01]  /*0340*/  FSETP.GEU.AND P0, PT, R8, -R2, PT ;  /* 0x800000020800720b */ /* 0x004fe20003f0e000 */
[----:B------:R-:W-:Y:S01]  /*0350*/  FADD R8, R2, R8 ;  /* 0x0000000802087221 */ /* 0x000fe20000000000 */
[----:B------:R-:W-:Y:S01]  /*0360*/  FADD R4, R3, R9 ;  /* 0x0000000903047221 */ /* 0x000fe20000000000 */
[----:B------:R-:W-:-:S02]  /*0370*/  FSETP.GEU.AND P1, PT, R9, -R3, PT ;  /* 0x800000030900720b */ /* 0x000fc40003f2e000 */
[----:B------:R-:W-:Y:S02]  /*0380*/  LOP3.LUT R9, R13, 0x3c, RZ, 0xc0, !PT ;  /* 0x0000003c0d097812 */ /* 0x000fe400078ec0ff */
[----:B------:R-:W-:Y:S01]  /*0390*/  FSEL R13, R8, RZ, P0 ;  /* 0x000000ff080d7208 */ /* 0x000fe20000000000 */
[C---:B---3--:R-:W-:Y:S01]  /*03a0*/  FADD R0, R3.reuse, R11 ;  /* 0x0000000b03007221 */ /* 0x048fe20000000000 */
[----:B------:R-:W-:Y:S02]  /*03b0*/  FSEL R17, R4, RZ, P1 ;  /* 0x000000ff04117208 */ /* 0x000fe40000800000 */
[----:B------:R-:W-:Y:S01]  /*03c0*/  IADD3 R4, R14, UR5, R9 ;  /* 0x000000050e047c10 */ /* 0x000fe2000fffe009 */
[----:B------:R-:W-:Y:S01]  /*03d0*/  STS [R6], R13 ;  /* 0x0000000d06007388 */ /* 0x000fe20000000800 */
[----:B------:R-:W1:Y:S01]  /*03e0*/  LDC.64 R14, c[0x0][0x228] ;  /* 0x00008a00ff0e7b82 */ /* 0x000e620000000a00 */
[C---:B------:R-:W-:Y:S01]  /*03f0*/  FSETP.GEU.AND P0, PT, R2.reuse, -R10, PT ;  /* 0x8000000a0200720b */ /* 0x040fe20003f0e000 */
[----:B------:R-:W-:Y:S01]  /*0400*/  FADD R2, R2, R10 ;  /* 0x0000000a02027221 */ /* 0x000fe20000000000 */
[----:B------:R-:W-:Y:S05]  /*0410*/  STS [R12+0x40], R17 ;  /* 0x000040110c007388 */ /* 0x000fea0000000800 */
[----:B------:R-:W-:Y:S01]  /*0420*/  BAR.SYNC.DEFER_BLOCKING 0x0 ;  /* 0x0000000000007b1d */ /* 0x000fe20000010000 */
[----:B------:R-:W-:-:S02]  /*0430*/  FSETP.GEU.AND P1, PT, R3, -R11, PT ;  /* 0x8000000b0300720b */ /* 0x000fc40003f2e000 */
[----:B------:R-:W-:Y:S02]  /*0440*/  FSEL R3, R2, RZ, P0 ;  /* 0x000000ff02037208 */ /* 0x000fe40000000000 */
[----:B------:R-:W-:Y:S01]  /*0450*/  FSEL R5, R0, RZ, P1 ;  /* 0x000000ff00057208 */ /* 0x000fe20000800000 */
[----:B-1----:R-:W-:Y:S01]  /*0460*/  IMAD.WIDE R14, R7, 0x4, R14 ;  /* 0x00000004070e7825 */ /* 0x002fe200078e020e */
[----:B------:R-:W-:Y:S04]  /*0470*/  LDS R8, [R4] ;  /* 0x0000000004087984 */ /* 0x000fe80000000800 */
[----:B------:R-:W1:Y:S04]  /*0480*/  LDS R9, [R4+0x4] ;  /* 0x0000040004097984 */ /* 0x000e680000000800 */
[----:B-1----:R1:W-:Y:S01]  /*0490*/  @!P2 STG.E.64 desc[UR8][R14.64], R8 ;  /* 0x000000080e00a986 */ /* 0x0023e2000c101b08 */
[----:B------:R-:W-:Y:S06]  /*04a0*/  BAR.SYNC.DEFER_BLOCKING 0x0 ;  /* 0x0000000000007b1d */ /* 0x000fec0000010000 */
[----:B------:R1:W-:Y:S04]  /*04b0*/  STS [R6], R3 ;  /* 0x0000000306007388 */ /* 0x0003e80000000800 */
[----:B------:R1:W-:Y:S01]  /*04c0*/  STS [R12+0x40], R5 ;  /* 0x000040050c007388 */ /* 0x0003e20000000800 */
[----:B------:R-:W-:Y:S06]  /*04d0*/  BAR.SYNC.DEFER_BLOCKING 0x0 ;  /* 0x0000000000007b1d */ /* 0x000fec0000010000 */
[----:B-1----:R-:W-:Y:S05]  /*04e0*/  @P2 EXIT ;  /* 0x000000000000294d */ /* 0x002fea0003800000 */
[----:B------:R-:W-:Y:S01]  /*04f0*/  LDS R8, [R4] ;  /* 0x0000000004087984 */ /* 0x000fe20000000800 */
[----:B------:R-:W0:Y:S03]  /*0500*/  LDC.64 R2, c[0x0][0x230] ;  /* 0x00008c00ff027b82 */ /* 0x000e260000000a00 */
[----:B------:R-:W1:Y:S01]  /*0510*/  LDS R9, [R4+0x4] ;  /* 0x0000040004097984 */ /* 0x000e620000000800 */
[----:B0-----:R-:W-:-:S05]  /*0520*/  IMAD.WIDE R2, R7, 0x4, R2 ;  /* 0x0000000407027825 */ /* 0x001fca00078e0202 */
[----:B-1----:R-:W-:Y:S01]  /*0530*/  STG.E.64 desc[UR8][R2.64], R8 ;  /* 0x0000000802007986 */ /* 0x002fe2000c101b08 */
[----:B------:R-:W-:Y:S05]  /*0540*/  EXIT ;  /* 0x000000000000794d */ /* 0x000fea0003800000 */
.L_x_0:
[----:B------:R-:W-:-:S00]  /*0550*/  BRA `(.L_x_0) ;  /* 0xfffffffc00fc7947 */ /* 0x000fc0000383ffff */
[----:B------:R-:W-:-:S00]  /*0560*/  NOP ;  /* 0x0000000000007918 */ /* 0x000fc00000000000 */
        /* <DEDUP_REMOVED lines=9> */
.L_x_1:


//--------------------- .nv.shared.triton_poi_fused_convolution_max_pool2d_with_indices_relu_23 --------------------------
	.section	.nv.shared.triton_poi_fused_convolution_max_pool2d_with_indices_relu_23,"aw",@nobits
	.sectionflags	@""
	.align	16
	.zero		1024


//--------------------- .nv.constant0.triton_poi_fused_convolution_max_pool2d_with_indices_relu_23 --------------------------
	.section	.nv.constant0.triton_poi_fused_convolution_max_pool2d_with_indices_relu_23,"a",@progbits
	.sectionflags	@""
	.align	4
.nv.constant0.triton_poi_fused_convolution_max_pool2d_with_indices_relu_23:
	.zero		576
